//
// Generated by NVIDIA NVVM Compiler
//
// Compiler Build ID: CL-36424714
// Cuda compilation tools, release 13.0, V13.0.88
// Based on NVVM 20.0.0
//

.version 9.0
.target sm_100
.address_size 64

	// .globl	_Z10add_kernelPKfS0_Pfi

.visible .entry _Z10add_kernelPKfS0_Pfi(
	.param .u64 .ptr .align 1 _Z10add_kernelPKfS0_Pfi_param_0,
	.param .u64 .ptr .align 1 _Z10add_kernelPKfS0_Pfi_param_1,
	.param .u64 .ptr .align 1 _Z10add_kernelPKfS0_Pfi_param_2,
	.param .u32 _Z10add_kernelPKfS0_Pfi_param_3
)
{
	.reg .pred 	%p<2>;
	.reg .b32 	%r<6>;
	.reg .b32 	%f<4>;
	.reg .b64 	%rd<11>;

	ld.param.u64 	%rd1, [_Z10add_kernelPKfS0_Pfi_param_0];
	ld.param.u64 	%rd2, [_Z10add_kernelPKfS0_Pfi_param_1];
	ld.param.u64 	%rd3, [_Z10add_kernelPKfS0_Pfi_param_2];
	ld.param.u32 	%r2, [_Z10add_kernelPKfS0_Pfi_param_3];
	mov.u32 	%r3, %ctaid.x;
	mov.u32 	%r4, %ntid.x;
	mov.u32 	%r5, %tid.x;
	mad.lo.s32 	%r1, %r3, %r4, %r5;
	setp.ge.s32 	%p1, %r1, %r2;
	@%p1 bra 	$L__BB0_2;
	cvta.to.global.u64 	%rd4, %rd1;
	cvta.to.global.u64 	%rd5, %rd2;
	cvta.to.global.u64 	%rd6, %rd3;
	mul.wide.s32 	%rd7, %r1, 4;
	add.s64 	%rd8, %rd4, %rd7;
	ld.global.f32 	%f1, [%rd8];
	add.s64 	%rd9, %rd5, %rd7;
	ld.global.f32 	%f2, [%rd9];
	add.f32 	%f3, %f1, %f2;
	add.s64 	%rd10, %rd6, %rd7;
	st.global.f32 	[%rd10], %f3;
$L__BB0_2:
	ret;

}
	// .globl	_Z11copy_kernelPKfPfi
.visible .entry _Z11copy_kernelPKfPfi(
	.param .u64 .ptr .align 1 _Z11copy_kernelPKfPfi_param_0,
	.param .u64 .ptr .align 1 _Z11copy_kernelPKfPfi_param_1,
	.param .u32 _Z11copy_kernelPKfPfi_param_2
)
{
	.reg .pred 	%p<2>;
	.reg .b32 	%r<6>;
	.reg .b32 	%f<2>;
	.reg .b64 	%rd<8>;

	ld.param.u64 	%rd1, [_Z11copy_kernelPKfPfi_param_0];
	ld.param.u64 	%rd2, [_Z11copy_kernelPKfPfi_param_1];
	ld.param.u32 	%r2, [_Z11copy_kernelPKfPfi_param_2];
	mov.u32 	%r3, %ctaid.x;
	mov.u32 	%r4, %ntid.x;
	mov.u32 	%r5, %tid.x;
	mad.lo.s32 	%r1, %r3, %r4, %r5;
	setp.ge.s32 	%p1, %r1, %r2;
	@%p1 bra 	$L__BB1_2;
	cvta.to.global.u64 	%rd3, %rd1;
	cvta.to.global.u64 	%rd4, %rd2;
	mul.wide.s32 	%rd5, %r1, 4;
	add.s64 	%rd6, %rd3, %rd5;
	ld.global.f32 	%f1, [%rd6];
	add.s64 	%rd7, %rd4, %rd5;
	st.global.f32 	[%rd7], %f1;
$L__BB1_2:
	ret;

}
	// .globl	_Z16add_fused_kernelPKfS0_Pfi
.visible .entry _Z16add_fused_kernelPKfS0_Pfi(
	.param .u64 .ptr .align 1 _Z16add_fused_kernelPKfS0_Pfi_param_0,
	.param .u64 .ptr .align 1 _Z16add_fused_kernelPKfS0_Pfi_param_1,
	.param .u64 .ptr .align 1 _Z16add_fused_kernelPKfS0_Pfi_param_2,
	.param .u32 _Z16add_fused_kernelPKfS0_Pfi_param_3
)
{
	.reg .pred 	%p<2>;
	.reg .b32 	%r<6>;
	.reg .b32 	%f<4>;
	.reg .b64 	%rd<11>;

	ld.param.u64 	%rd1, [_Z16add_fused_kernelPKfS0_Pfi_param_0];
	ld.param.u64 	%rd2, [_Z16add_fused_kernelPKfS0_Pfi_param_1];
	ld.param.u64 	%rd3, [_Z16add_fused_kernelPKfS0_Pfi_param_2];
	ld.param.u32 	%r2, [_Z16add_fused_kernelPKfS0_Pfi_param_3];
	mov.u32 	%r3, %ctaid.x;
	mov.u32 	%r4, %ntid.x;
	mov.u32 	%r5, %tid.x;
	mad.lo.s32 	%r1, %r3, %r4, %r5;
	setp.ge.s32 	%p1, %r1, %r2;
	@%p1 bra 	$L__BB2_2;
	cvta.to.global.u64 	%rd4, %rd1;
	cvta.to.global.u64 	%rd5, %rd2;
	cvta.to.global.u64 	%rd6, %rd3;
	mul.wide.s32 	%rd7, %r1, 4;
	add.s64 	%rd8, %rd4, %rd7;
	ld.global.f32 	%f1, [%rd8];
	add.s64 	%rd9, %rd5, %rd7;
	ld.global.f32 	%f2, [%rd9];
	add.f32 	%f3, %f1, %f2;
	add.s64 	%rd10, %rd6, %rd7;
	st.global.f32 	[%rd10], %f3;
$L__BB2_2:
	ret;

}


// ===== COMPILED SASS (sm_100) =====

	.target	sm_100

	.elftype	@"ET_EXEC"


//--------------------- .note.nv.tkinfo           --------------------------
	.section	.note.nv.tkinfo,"",@"SHT_NOTE"
	.sectionflags	@"SHF_NOTE_NV_TKINFO"
	.tkinfo
        /*0018*/ 	.word	0x00000002
        /*0030*/ 	.string	""
        /*0030*/ 	.string	"ptxas"
        /*0030*/ 	.string	"Cuda compilation tools, release 13.0, V13.0.88"
        /*0030*/ 	.string	"Build cuda_13.0.r13.0/compiler.36424714_0"
        /*0030*/ 	.string	"-arch sm_100 -m 64 "



//--------------------- .note.nv.cuinfo           --------------------------
	.section	.note.nv.cuinfo,"",@"SHT_NOTE"
	.sectionflags	@"SHF_NOTE_NV_CUINFO"
        /*0018*/ 	.short	0x0002
        /*001a*/ 	.short	0x0064
        /*001c*/ 	.short	0x0082
	.zero		2


//--------------------- .nv.info                  --------------------------
	.section	.nv.info,"",@"SHT_CUDA_INFO"
	.align	4


	//----- nvinfo : EIATTR_REGCOUNT
	.align		4
        /*0000*/ 	.byte	0x04, 0x2f
        /*0002*/ 	.short	(.L_1 - .L_0)
	.align		4
.L_0:
        /*0004*/ 	.word	index@(_Z10add_kernelPKfS0_Pfi)
        /*0008*/ 	.word	0x0000000c


	//----- nvinfo : EIATTR_FRAME_SIZE
	.align		4
.L_1:
        /*000c*/ 	.byte	0x04, 0x11
        /*000e*/ 	.short	(.L_3 - .L_2)
	.align		4
.L_2:
        /*0010*/ 	.word	index@(_Z10add_kernelPKfS0_Pfi)
        /*0014*/ 	.word	0x00000000


	//----- nvinfo : EIATTR_REGCOUNT
	.align		4
.L_3:
        /*0018*/ 	.byte	0x04, 0x2f
        /*001a*/ 	.short	(.L_5 - .L_4)
	.align		4
.L_4:
        /*001c*/ 	.word	index@(_Z11copy_kernelPKfPfi)
        /*0020*/ 	.word	0x0000000a


	//----- nvinfo : EIATTR_FRAME_SIZE
	.align		4
.L_5:
        /*0024*/ 	.byte	0x04, 0x11
        /*0026*/ 	.short	(.L_7 - .L_6)
	.align		4
.L_6:
        /*0028*/ 	.word	index@(_Z11copy_kernelPKfPfi)
        /*002c*/ 	.word	0x00000000


	//----- nvinfo : EIATTR_REGCOUNT
	.align		4
.L_7:
        /*0030*/ 	.byte	0x04, 0x2f
        /*0032*/ 	.short	(.L_9 - .L_8)
	.align		4
.L_8:
        /*0034*/ 	.word	index@(_Z16add_fused_kernelPKfS0_Pfi)
        /*0038*/ 	.word	0x0000000c


	//----- nvinfo : EIATTR_FRAME_SIZE
	.align		4
.L_9:
        /*003c*/ 	.byte	0x04, 0x11
        /*003e*/ 	.short	(.L_11 - .L_10)
	.align		4
.L_10:
        /*0040*/ 	.word	index@(_Z16add_fused_kernelPKfS0_Pfi)
        /*0044*/ 	.word	0x00000000


	//----- nvinfo : EIATTR_MIN_STACK_SIZE
	.align		4
.L_11:
        /*0048*/ 	.byte	0x04, 0x12
        /*004a*/ 	.short	(.L_13 - .L_12)
	.align		4
.L_12:
        /*004c*/ 	.word	index@(_Z16add_fused_kernelPKfS0_Pfi)
        /*0050*/ 	.word	0x00000000


	//----- nvinfo : EIATTR_MIN_STACK_SIZE
	.align		4
.L_13:
        /*0054*/ 	.byte	0x04, 0x12
        /*0056*/ 	.short	(.L_15 - .L_14)
	.align		4
.L_14:
        /*0058*/ 	.word	index@(_Z11copy_kernelPKfPfi)
        /*005c*/ 	.word	0x00000000


	//----- nvinfo : EIATTR_MIN_STACK_SIZE
	.align		4
.L_15:
        /*0060*/ 	.byte	0x04, 0x12
        /*0062*/ 	.short	(.L_17 - .L_16)
	.align		4
.L_16:
        /*0064*/ 	.word	index@(_Z10add_kernelPKfS0_Pfi)
        /*0068*/ 	.word	0x00000000
.L_17:


//--------------------- .nv.compat                --------------------------
	.section	.nv.compat,"",@"SHT_CUDA_COMPAT_INFO"
	.align	4
        /*0000*/ 	.byte	0x02, 0x09, 0x00, 0x00, 0x02, 0x02, 0x01, 0x00, 0x02, 0x05, 0x05, 0x00, 0x03, 0x07, 0x01, 0x01
        /*0010*/ 	.byte	0x02, 0x03, 0x00, 0x00, 0x02, 0x06, 0x01, 0x00, 0x04, 0x0b, 0x08, 0x00, 0x09, 0x00, 0x00, 0x00
        /*0020*/ 	.byte	0x00, 0x00, 0x00, 0x00


//--------------------- .nv.info._Z16add_fused_kernelPKfS0_Pfi --------------------------
	.section	.nv.info._Z16add_fused_kernelPKfS0_Pfi,"",@"SHT_CUDA_INFO"
	.sectionflags	@""
	.align	4


	//----- nvinfo : EIATTR_CUDA_API_VERSION
	.align		4
        /*0000*/ 	.byte	0x04, 0x37
        /*0002*/ 	.short	(.L_19 - .L_18)
.L_18:
        /*0004*/ 	.word	0x00000082


	//----- nvinfo : EIATTR_KPARAM_INFO
	.align		4
.L_19:
        /*0008*/ 	.byte	0x04, 0x17
        /*000a*/ 	.short	(.L_21 - .L_20)
.L_20:
        /*000c*/ 	.word	0x00000000
        /*0010*/ 	.short	0x0003
        /*0012*/ 	.short	0x0018
        /*0014*/ 	.byte	0x00, 0xf0, 0x11, 0x00


	//----- nvinfo : EIATTR_KPARAM_INFO
	.align		4
.L_21:
        /*0018*/ 	.byte	0x04, 0x17
        /*001a*/ 	.short	(.L_23 - .L_22)
.L_22:
        /*001c*/ 	.word	0x00000000
        /*0020*/ 	.short	0x0002
        /*0022*/ 	.short	0x0010
        /*0024*/ 	.byte	0x00, 0xf5, 0x21, 0x00


	//----- nvinfo : EIATTR_KPARAM_INFO
	.align		4
.L_23:
        /*0028*/ 	.byte	0x04, 0x17
        /*002a*/ 	.short	(.L_25 - .L_24)
.L_24:
        /*002c*/ 	.word	0x00000000
        /*0030*/ 	.short	0x0001
        /*0032*/ 	.short	0x0008
        /*0034*/ 	.byte	0x00, 0xf5, 0x21, 0x00


	//----- nvinfo : EIATTR_KPARAM_INFO
	.align		4
.L_25:
        /*0038*/ 	.byte	0x04, 0x17
        /*003a*/ 	.short	(.L_27 - .L_26)
.L_26:
        /*003c*/ 	.word	0x00000000
        /*0040*/ 	.short	0x0000
        /*0042*/ 	.short	0x0000
        /*0044*/ 	.byte	0x00, 0xf5, 0x21, 0x00


	//----- nvinfo : EIATTR_SPARSE_MMA_MASK
	.align		4
.L_27:
        /*0048*/ 	.byte	0x03, 0x50
        /*004a*/ 	.short	0x0000


	//----- nvinfo : EIATTR_MAXREG_COUNT
	.align		4
        /*004c*/ 	.byte	0x03, 0x1b
        /*004e*/ 	.short	0x00ff


	//----- nvinfo : EIATTR_MERCURY_ISA_VERSION
	.align		4
        /*0050*/ 	.byte	0x03, 0x5f
        /*0052*/ 	.short	0x0101


	//----- nvinfo : EIATTR_VRC_CTA_INIT_COUNT
	.align		4
        /*0054*/ 	.byte	0x02, 0x4a
	.zero		1
	.zero		1


	//----- nvinfo : EIATTR_EXIT_INSTR_OFFSETS
	.align		4
        /*0058*/ 	.byte	0x04, 0x1c
        /*005a*/ 	.short	(.L_29 - .L_28)


	//   ....[0]....
.L_28:
        /*005c*/ 	.word	0x00000070


	//   ....[1]....
        /*0060*/ 	.word	0x00000130


	//----- nvinfo : EIATTR_CBANK_PARAM_SIZE
	.align		4
.L_29:
        /*0064*/ 	.byte	0x03, 0x19
        /*0066*/ 	.short	0x001c


	//----- nvinfo : EIATTR_PARAM_CBANK
	.align		4
        /*0068*/ 	.byte	0x04, 0x0a
        /*006a*/ 	.short	(.L_31 - .L_30)
	.align		4
.L_30:
        /*006c*/ 	.word	index@(.nv.constant0._Z16add_fused_kernelPKfS0_Pfi)
        /*0070*/ 	.short	0x0380
        /*0072*/ 	.short	0x001c


	//----- nvinfo : EIATTR_SW_WAR
	.align		4
.L_31:
        /*0074*/ 	.byte	0x04, 0x36
        /*0076*/ 	.short	(.L_33 - .L_32)
.L_32:
        /*0078*/ 	.word	0x00000008
.L_33:


//--------------------- .nv.info._Z11copy_kernelPKfPfi --------------------------
	.section	.nv.info._Z11copy_kernelPKfPfi,"",@"SHT_CUDA_INFO"
	.sectionflags	@""
	.align	4


	//----- nvinfo : EIATTR_CUDA_API_VERSION
	.align		4
        /*0000*/ 	.byte	0x04, 0x37
        /*0002*/ 	.short	(.L_35 - .L_34)
.L_34:
        /*0004*/ 	.word	0x00000082


	//----- nvinfo : EIATTR_KPARAM_INFO
	.align		4
.L_35:
        /*0008*/ 	.byte	0x04, 0x17
        /*000a*/ 	.short	(.L_37 - .L_36)
.L_36:
        /*000c*/ 	.word	0x00000000
        /*0010*/ 	.short	0x0002
        /*0012*/ 	.short	0x0010
        /*0014*/ 	.byte	0x00, 0xf0, 0x11, 0x00


	//----- nvinfo : EIATTR_KPARAM_INFO
	.align		4
.L_37:
        /*0018*/ 	.byte	0x04, 0x17
        /*001a*/ 	.short	(.L_39 - .L_38)
.L_38:
        /*001c*/ 	.word	0x00000000
        /*0020*/ 	.short	0x0001
        /*0022*/ 	.short	0x0008
        /*0024*/ 	.byte	0x00, 0xf5, 0x21, 0x00


	//----- nvinfo : EIATTR_KPARAM_INFO
	.align		4
.L_39:
        /*0028*/ 	.byte	0x04, 0x17
        /*002a*/ 	.short	(.L_41 - .L_40)
.L_40:
        /*002c*/ 	.word	0x00000000
        /*0030*/ 	.short	0x0000
        /*0032*/ 	.short	0x0000
        /*0034*/ 	.byte	0x00, 0xf5, 0x21, 0x00


	//----- nvinfo : EIATTR_SPARSE_MMA_MASK
	.align		4
.L_41:
        /*0038*/ 	.byte	0x03, 0x50
        /*003a*/ 	.short	0x0000


	//----- nvinfo : EIATTR_MAXREG_COUNT
	.align		4
        /*003c*/ 	.byte	0x03, 0x1b
        /*003e*/ 	.short	0x00ff


	//----- nvinfo : EIATTR_MERCURY_ISA_VERSION
	.align		4
        /*0040*/ 	.byte	0x03, 0x5f
        /*0042*/ 	.short	0x0101


	//----- nvinfo : EIATTR_VRC_CTA_INIT_COUNT
	.align		4
        /*0044*/ 	.byte	0x02, 0x4a
	.zero		1
	.zero		1


	//----- nvinfo : EIATTR_EXIT_INSTR_OFFSETS
	.align		4
        /*0048*/ 	.byte	0x04, 0x1c
        /*004a*/ 	.short	(.L_43 - .L_42)


	//   ....[0]....
.L_42:
        /*004c*/ 	.word	0x00000070


	//   ....[1]....
        /*0050*/ 	.word	0x000000f0


	//----- nvinfo : EIATTR_CBANK_PARAM_SIZE
	.align		4
.L_43:
        /*0054*/ 	.byte	0x03, 0x19
        /*0056*/ 	.short	0x0014


	//----- nvinfo : EIATTR_PARAM_CBANK
	.align		4
        /*0058*/ 	.byte	0x04, 0x0a
        /*005a*/ 	.short	(.L_45 - .L_44)
	.align		4
.L_44:
        /*005c*/ 	.word	index@(.nv.constant0._Z11copy_kernelPKfPfi)
        /*0060*/ 	.short	0x0380
        /*0062*/ 	.short	0x0014


	//----- nvinfo : EIATTR_SW_WAR
	.align		4
.L_45:
        /*0064*/ 	.byte	0x04, 0x36
        /*0066*/ 	.short	(.L_47 - .L_46)
.L_46:
        /*0068*/ 	.word	0x00000008
.L_47:


//--------------------- .nv.info._Z10add_kernelPKfS0_Pfi --------------------------
	.section	.nv.info._Z10add_kernelPKfS0_Pfi,"",@"SHT_CUDA_INFO"
	.sectionflags	@""
	.align	4


	//----- nvinfo : EIATTR_CUDA_API_VERSION
	.align		4
        /*0000*/ 	.byte	0x04, 0x37
        /*0002*/ 	.short	(.L_49 - .L_48)
.L_48:
        /*0004*/ 	.word	0x00000082


	//----- nvinfo : EIATTR_KPARAM_INFO
	.align		4
.L_49:
        /*0008*/ 	.byte	0x04, 0x17
        /*000a*/ 	.short	(.L_51 - .L_50)
.L_50:
        /*000c*/ 	.word	0x00000000
        /*0010*/ 	.short	0x0003
        /*0012*/ 	.short	0x0018
        /*0014*/ 	.byte	0x00, 0xf0, 0x11, 0x00


	//----- nvinfo : EIATTR_KPARAM_INFO
	.align		4
.L_51:
        /*0018*/ 	.byte	0x04, 0x17
        /*001a*/ 	.short	(.L_53 - .L_52)
.L_52:
        /*001c*/ 	.word	0x00000000
        /*0020*/ 	.short	0x0002
        /*0022*/ 	.short	0x0010
        /*0024*/ 	.byte	0x00, 0xf5, 0x21, 0x00


	//----- nvinfo : EIATTR_KPARAM_INFO
	.align		4
.L_53:
        /*0028*/ 	.byte	0x04, 0x17
        /*002a*/ 	.short	(.L_55 - .L_54)
.L_54:
        /*002c*/ 	.word	0x00000000
        /*0030*/ 	.short	0x0001
        /*0032*/ 	.short	0x0008
        /*0034*/ 	.byte	0x00, 0xf5, 0x21, 0x00


	//----- nvinfo : EIATTR_KPARAM_INFO
	.align		4
.L_55:
        /*0038*/ 	.byte	0x04, 0x17
        /*003a*/ 	.short	(.L_57 - .L_56)
.L_56:
        /*003c*/ 	.word	0x00000000
        /*0040*/ 	.short	0x0000
        /*0042*/ 	.short	0x0000
        /*0044*/ 	.byte	0x00, 0xf5, 0x21, 0x00


	//----- nvinfo : EIATTR_SPARSE_MMA_MASK
	.align		4
.L_57:
        /*0048*/ 	.byte	0x03, 0x50
        /*004a*/ 	.short	0x0000


	//----- nvinfo : EIATTR_MAXREG_COUNT
	.align		4
        /*004c*/ 	.byte	0x03, 0x1b
        /*004e*/ 	.short	0x00ff


	//----- nvinfo : EIATTR_MERCURY_ISA_VERSION
	.align		4
        /*0050*/ 	.byte	0x03, 0x5f
        /*0052*/ 	.short	0x0101


	//----- nvinfo : EIATTR_VRC_CTA_INIT_COUNT
	.align		4
        /*0054*/ 	.byte	0x02, 0x4a
	.zero		1
	.zero		1


	//----- nvinfo : EIATTR_EXIT_INSTR_OFFSETS
	.align		4
        /*0058*/ 	.byte	0x04, 0x1c
        /*005a*/ 	.short	(.L_59 - .L_58)


	//   ....[0]....
.L_58:
        /*005c*/ 	.word	0x00000070


	//   ....[1]....
        /*0060*/ 	.word	0x00000130


	//----- nvinfo : EIATTR_CBANK_PARAM_SIZE
	.align		4
.L_59:
        /*0064*/ 	.byte	0x03, 0x19
        /*0066*/ 	.short	0x001c


	//----- nvinfo : EIATTR_PARAM_CBANK
	.align		4
        /*0068*/ 	.byte	0x04, 0x0a
        /*006a*/ 	.short	(.L_61 - .L_60)
	.align		4
.L_60:
        /*006c*/ 	.word	index@(.nv.constant0._Z10add_kernelPKfS0_Pfi)
        /*0070*/ 	.short	0x0380
        /*0072*/ 	.short	0x001c


	//----- nvinfo : EIATTR_SW_WAR
	.align		4
.L_61:
        /*0074*/ 	.byte	0x04, 0x36
        /*0076*/ 	.short	(.L_63 - .L_62)
.L_62:
        /*0078*/ 	.word	0x00000008
.L_63:


//--------------------- .nv.callgraph             --------------------------
	.section	.nv.callgraph,"",@"SHT_CUDA_CALLGRAPH"
	.align	4
	.sectionentsize	8
	.align		4
        /*0000*/ 	.word	0x00000000
	.align		4
        /*0004*/ 	.word	0xffffffff
	.align		4
        /*0008*/ 	.word	0x00000000
	.align		4
        /*000c*/ 	.word	0xfffffffe
	.align		4
        /*0010*/ 	.word	0x00000000
	.align		4
        /*0014*/ 	.word	0xfffffffd
	.align		4
        /*0018*/ 	.word	0x00000000
	.align		4
        /*001c*/ 	.word	0xfffffffc


//--------------------- .text._Z16add_fused_kernelPKfS0_Pfi --------------------------
	.section	.text._Z16add_fused_kernelPKfS0_Pfi,"ax",@progbits
	.align	128
        .global         _Z16add_fused_kernelPKfS0_Pfi
        .type           _Z16add_fused_kernelPKfS0_Pfi,@function
        .size           _Z16add_fused_kernelPKfS0_Pfi,(.L_x_3 - _Z16add_fused_kernelPKfS0_Pfi)
        .other          _Z16add_fused_kernelPKfS0_Pfi,@"STO_CUDA_ENTRY STV_DEFAULT"
_Z16add_fused_kernelPKfS0_Pfi:
.text._Z16add_fused_kernelPKfS0_Pfi:
[----:B------:R-:W-:Y:S01]  /*0000*/  LDC R1, c[0x0][0x37c] ;  /* 0x0000df00ff017b82 */ /* 0x000fe20000000800 */
[----:B------:R-:W0:Y:S07]  /*0010*/  S2R R0, SR_TID.X ;  /* 0x0000000000007919 */ /* 0x000e2e0000002100 */
[----:B------:R-:W0:Y:S01]  /*0020*/  S2UR UR4, SR_CTAID.X ;  /* 0x00000000000479c3 */ /* 0x000e220000002500 */
[----:B------:R-:W1:Y:S07]  /*0030*/  LDCU UR5, c[0x0][0x398] ;  /* 0x00007300ff0577ac */ /* 0x000e6e0008000800 */
[----:B------:R-:W0:Y:S02]  /*0040*/  LDC R9, c[0x0][0x360] ;  /* 0x0000d800ff097b82 */ /* 0x000e240000000800 */
[----:B0-----:R-:W-:-:S05]  /*0050*/  IMAD R9, R9, UR4, R0 ;  /* 0x0000000409097c24 */ /* 0x001fca000f8e0200 */
[----:B-1----:R-:W-:-:S13]  /*0060*/  ISETP.GE.AND P0, PT, R9, UR5, PT ;  /* 0x0000000509007c0c */ /* 0x002fda000bf06270 */
[----:B------:R-:W-:Y:S05]  /*0070*/  @P0 EXIT ;  /* 0x000000000000094d */ /* 0x000fea0003800000 */
[----:B------:R-:W0:Y:S01]  /*0080*/  LDC.64 R2, c[0x0][0x380] ;  /* 0x0000e000ff027b82 */ /* 0x000e220000000a00 */
[----:B------:R-:W1:Y:S07]  /*0090*/  LDCU.64 UR4, c[0x0][0x358] ;  /* 0x00006b00ff0477ac */ /* 0x000e6e0008000a00 */
[----:B------:R-:W2:Y:S08]  /*00a0*/  LDC.64 R4, c[0x0][0x388] ;  /* 0x0000e200ff047b82 */ /* 0x000eb00000000a00 */
[----:B------:R-:W3:Y:S01]  /*00b0*/  LDC.64 R6, c[0x0][0x390] ;  /* 0x0000e400ff067b82 */ /* 0x000ee20000000a00 */
[----:B0-----:R-:W-:-:S06]  /*00c0*/  IMAD.WIDE R2, R9, 0x4, R2 ;  /* 0x0000000409027825 */ /* 0x001fcc00078e0202 */
[----:B-1----:R-:W4:Y:S01]  /*00d0*/  LDG.E R2, desc[UR4][R2.64] ;  /* 0x0000000402027981 */ /* 0x002f22000c1e1900 */
[----:B--2---:R-:W-:-:S06]  /*00e0*/  IMAD.WIDE R4, R9, 0x4, R4 ;  /* 0x0000000409047825 */ /* 0x004fcc00078e0204 */
[----:B------:R-:W4:Y:S01]  /*00f0*/  LDG.E R5, desc[UR4][R4.64] ;  /* 0x0000000404057981 */ /* 0x000f22000c1e1900 */
[----:B---3--:R-:W-:-:S04]  /*0100*/  IMAD.WIDE R6, R9, 0x4, R6 ;  /* 0x0000000409067825 */ /* 0x008fc800078e0206 */
[----:B----4-:R-:W-:-:S05]  /*0110*/  FADD R9, R2, R5 ;  /* 0x0000000502097221 */ /* 0x010fca0000000000 */
[----:B------:R-:W-:Y:S01]  /*0120*/  STG.E desc[UR4][R6.64], R9 ;  /* 0x0000000906007986 */ /* 0x000fe2000c101904 */
[----:B------:R-:W-:Y:S05]  /*0130*/  EXIT ;  /* 0x000000000000794d */ /* 0x000fea0003800000 */
.L_x_0:
[----:B------:R-:W-:-:S00]  /*0140*/  BRA `(.L_x_0) ;  /* 0xfffffffc00fc7947 */ /* 0x000fc0000383ffff */
[----:B------:R-:W-:-:S00]  /*0150*/  NOP ;  /* 0x0000000000007918 */ /* 0x000fc00000000000 */
        /* <DEDUP_REMOVED lines=10> */
.L_x_3:


//--------------------- .text._Z11copy_kernelPKfPfi --------------------------
	.section	.text._Z11copy_kernelPKfPfi,"ax",@progbits
	.align	128
        .global         _Z11copy_kernelPKfPfi
        .type           _Z11copy_kernelPKfPfi,@function
        .size           _Z11copy_kernelPKfPfi,(.L_x_4 - _Z11copy_kernelPKfPfi)
        .other          _Z11copy_kernelPKfPfi,@"STO_CUDA_ENTRY STV_DEFAULT"
_Z11copy_kernelPKfPfi:
.text._Z11copy_kernelPKfPfi:
        /* <DEDUP_REMOVED lines=10> */
[----:B------:R-:W2:Y:S01]  /*00a0*/  LDC.64 R4, c[0x0][0x388] ;  /* 0x0000e200ff047b82 */ /* 0x000ea20000000a00 */
[----:B0-----:R-:W-:-:S06]  /*00b0*/  IMAD.WIDE R2, R7, 0x4, R2 ;  /* 0x0000000407027825 */ /* 0x001fcc00078e0202 */
[----:B-1----:R-:W3:Y:S01]  /*00c0*/  LDG.E R3, desc[UR4][R2.64] ;  /* 0x0000000402037981 */ /* 0x002ee2000c1e1900 */
[----:B--2---:R-:W-:-:S05]  /*00d0*/  IMAD.WIDE R4, R7, 0x4, R4 ;  /* 0x0000000407047825 */ /* 0x004fca00078e0204 */
[----:B---3--:R-:W-:Y:S01]  /*00e0*/  STG.E desc[UR4][R4.64], R3 ;  /* 0x0000000304007986 */ /* 0x008fe2000c101904 */
[----:B------:R-:W-:Y:S05]  /*00f0*/  EXIT ;  /* 0x000000000000794d */ /* 0x000fea0003800000 */
.L_x_1:
        /* <DEDUP_REMOVED lines=16> */
.L_x_4:


//--------------------- .text._Z10add_kernelPKfS0_Pfi --------------------------
	.section	.text._Z10add_kernelPKfS0_Pfi,"ax",@progbits
	.align	128
        .global         _Z10add_kernelPKfS0_Pfi
        .type           _Z10add_kernelPKfS0_Pfi,@function
        .size           _Z10add_kernelPKfS0_Pfi,(.L_x_5 - _Z10add_kernelPKfS0_Pfi)
        .other          _Z10add_kernelPKfS0_Pfi,@"STO_CUDA_ENTRY STV_DEFAULT"
_Z10add_kernelPKfS0_Pfi:
.text._Z10add_kernelPKfS0_Pfi:
        /* <DEDUP_REMOVED lines=20> */
.L_x_2:
        /* <DEDUP_REMOVED lines=12> */
.L_x_5:


//--------------------- .nv.shared.reserved.0     --------------------------
	.section	.nv.shared.reserved.0,"aw",@nobits
	.weak		__nv_reservedSMEM_offset_0_alias
	.size		__nv_reservedSMEM_offset_0_alias, 0, 64
	.other		__nv_reservedSMEM_offset_0_alias,@"STO_CUDA_RESERVED_SHARED STV_DEFAULT"
__nv_reservedSMEM_offset_0_alias:
	.zero		0
	.zero		64


//--------------------- .nv.constant0._Z16add_fused_kernelPKfS0_Pfi --------------------------
	.section	.nv.constant0._Z16add_fused_kernelPKfS0_Pfi,"a",@progbits
	.sectionflags	@""
	.align	4
.nv.constant0._Z16add_fused_kernelPKfS0_Pfi:
	.zero		924


//--------------------- .nv.constant0._Z11copy_kernelPKfPfi --------------------------
	.section	.nv.constant0._Z11copy_kernelPKfPfi,"a",@progbits
	.sectionflags	@""
	.align	4
.nv.constant0._Z11copy_kernelPKfPfi:
	.zero		916


//--------------------- .nv.constant0._Z10add_kernelPKfS0_Pfi --------------------------
	.section	.nv.constant0._Z10add_kernelPKfS0_Pfi,"a",@progbits
	.sectionflags	@""
	.align	4
.nv.constant0._Z10add_kernelPKfS0_Pfi:
	.zero		924


//--------------------- SYMBOLS --------------------------

	.type		.nv.reservedSmem.offset0,@object
	.size		.nv.reservedSmem.offset0,0x4
